	.headerflags	@"EF_CUDA_TEXMODE_UNIFIED EF_CUDA_64BIT_ADDRESS EF_CUDA_ACCELERATORS EF_CUDA_SM90 EF_CUDA_VIRTUAL_SM(EF_CUDA_SM90)"
	.elftype	@"ET_EXEC"


//--------------------- .nv.info                  --------------------------
	.section	.nv.info,"",@"SHT_CUDA_INFO"
	.align	4


	//----- nvinfo : EIATTR_REGCOUNT
	.align		4
        /*0000*/ 	.byte	0x04, 0x2f
        /*0002*/ 	.short	(.L_3 - .L_2)
	.align		4
.L_2:
        /*0004*/ 	.word	index@(triton_poi_fused__native_batch_norm_legit_no_training_leaky_relu_0)
        /*0008*/ 	.word	0x00000016


	//----- nvinfo : EIATTR_MIN_STACK_SIZE
	.align		4
.L_3:
        /*000c*/ 	.byte	0x04, 0x12
        /*000e*/ 	.short	(.L_5 - .L_4)
	.align		4
.L_4:
        /*0010*/ 	.word	index@(triton_poi_fused__native_batch_norm_legit_no_training_leaky_relu_0)
        /*0014*/ 	.word	0x00000000


	//----- nvinfo : EIATTR_FRAME_SIZE
	.align		4
.L_5:
        /*0018*/ 	.byte	0x04, 0x11
        /*001a*/ 	.short	(.L_7 - .L_6)
	.align		4
.L_6:
        /*001c*/ 	.word	index@(triton_poi_fused__native_batch_norm_legit_no_training_leaky_relu_0)
        /*0020*/ 	.word	0x00000000


	//----- nvinfo : EIATTR_MIN_STACK_SIZE
	.align		4
.L_7:
        /*0024*/ 	.byte	0x04, 0x12
        /*0026*/ 	.short	(.L_9 - .L_8)
	.align		4
.L_8:
        /*0028*/ 	.word	index@(triton_poi_fused__native_batch_norm_legit_no_training_leaky_relu_0)
        /*002c*/ 	.word	0x00000000
.L_9:


//--------------------- .nv.info.triton_poi_fused__native_batch_norm_legit_no_training_leaky_relu_0 --------------------------
	.section	.nv.info.triton_poi_fused__native_batch_norm_legit_no_training_leaky_relu_0,"",@"SHT_CUDA_INFO"
	.sectionflags	@""
	.align	4


	//----- nvinfo : EIATTR_CUDA_API_VERSION
	.align		4
        /*0000*/ 	.byte	0x04, 0x37
        /*0002*/ 	.short	(.L_11 - .L_10)
.L_10:
        /*0004*/ 	.word	0x0000007c


	//----- nvinfo : EIATTR_KPARAM_INFO
	.align		4
.L_11:
        /*0008*/ 	.byte	0x04, 0x17
        /*000a*/ 	.short	(.L_13 - .L_12)
.L_12:
        /*000c*/ 	.word	0x00000000
        /*0010*/ 	.short	0x0006
        /*0012*/ 	.short	0x0030
        /*0014*/ 	.byte	0x00, 0xf0, 0x11, 0x00


	//----- nvinfo : EIATTR_KPARAM_INFO
	.align		4
.L_13:
        /*0018*/ 	.byte	0x04, 0x17
        /*001a*/ 	.short	(.L_15 - .L_14)
.L_14:
        /*001c*/ 	.word	0x00000000
        /*0020*/ 	.short	0x0005
        /*0022*/ 	.short	0x0028
        /*0024*/ 	.byte	0x00, 0xf4, 0x21, 0x00


	//----- nvinfo : EIATTR_KPARAM_INFO
	.align		4
.L_15:
        /*0028*/ 	.byte	0x04, 0x17
        /*002a*/ 	.short	(.L_17 - .L_16)
.L_16:
        /*002c*/ 	.word	0x00000000
        /*0030*/ 	.short	0x0004
        /*0032*/ 	.short	0x0020
        /*0034*/ 	.byte	0x00, 0xf4, 0x21, 0x00


	//----- nvinfo : EIATTR_KPARAM_INFO
	.align		4
.L_17:
        /*0038*/ 	.byte	0x04, 0x17
        /*003a*/ 	.short	(.L_19 - .L_18)
.L_18:
        /*003c*/ 	.word	0x00000000
        /*0040*/ 	.short	0x0003
        /*0042*/ 	.short	0x0018
        /*0044*/ 	.byte	0x00, 0xf4, 0x21, 0x00


	//----- nvinfo : EIATTR_KPARAM_INFO
	.align		4
.L_19:
        /*0048*/ 	.byte	0x04, 0x17
        /*004a*/ 	.short	(.L_21 - .L_20)
.L_20:
        /*004c*/ 	.word	0x00000000
        /*0050*/ 	.short	0x0002
        /*0052*/ 	.short	0x0010
        /*0054*/ 	.byte	0x00, 0xf4, 0x21, 0x00


	//----- nvinfo : EIATTR_KPARAM_INFO
	.align		4
.L_21:
        /*0058*/ 	.byte	0x04, 0x17
        /*005a*/ 	.short	(.L_23 - .L_22)
.L_22:
        /*005c*/ 	.word	0x00000000
        /*0060*/ 	.short	0x0001
        /*0062*/ 	.short	0x0008
        /*0064*/ 	.byte	0x00, 0xf4, 0x21, 0x00


	//----- nvinfo : EIATTR_KPARAM_INFO
	.align		4
.L_23:
        /*0068*/ 	.byte	0x04, 0x17
        /*006a*/ 	.short	(.L_25 - .L_24)
.L_24:
        /*006c*/ 	.word	0x00000000
        /*0070*/ 	.short	0x0000
        /*0072*/ 	.short	0x0000
        /*0074*/ 	.byte	0x00, 0xf4, 0x21, 0x00


	//----- nvinfo : EIATTR_SPARSE_MMA_MASK
	.align		4
.L_25:
        /*0078*/ 	.byte	0x03, 0x50
        /*007a*/ 	.short	0x0000


	//----- nvinfo : EIATTR_MAXREG_COUNT
	.align		4
        /*007c*/ 	.byte	0x03, 0x1b
        /*007e*/ 	.short	0x00ff


	//----- nvinfo : EIATTR_EXIT_INSTR_OFFSETS
	.align		4
        /*0080*/ 	.byte	0x04, 0x1c
        /*0082*/ 	.short	(.L_27 - .L_26)


	//   ....[0]....
.L_26:
        /*0084*/ 	.word	0x000004a0


	//   ....[1]....
        /*0088*/ 	.word	0x000004c0


	//----- nvinfo : EIATTR_REQNTID
	.align		4
.L_27:
        /*008c*/ 	.byte	0x04, 0x10
        /*008e*/ 	.short	(.L_29 - .L_28)
.L_28:
        /*0090*/ 	.word	0x00000020
        /*0094*/ 	.word	0x00000001
        /*0098*/ 	.word	0x00000001


	//----- nvinfo : EIATTR_CBANK_PARAM_SIZE
	.align		4
.L_29:
        /*009c*/ 	.byte	0x03, 0x19
        /*009e*/ 	.short	0x0034


	//----- nvinfo : EIATTR_PARAM_CBANK
	.align		4
        /*00a0*/ 	.byte	0x04, 0x0a
        /*00a2*/ 	.short	(.L_31 - .L_30)
	.align		4
.L_30:
        /*00a4*/ 	.word	index@(.nv.constant0.triton_poi_fused__native_batch_norm_legit_no_training_leaky_relu_0)
        /*00a8*/ 	.short	0x0210
        /*00aa*/ 	.short	0x0034


	//----- nvinfo : EIATTR_SW_WAR
	.align		4
.L_31:
        /*00ac*/ 	.byte	0x04, 0x36
        /*00ae*/ 	.short	(.L_33 - .L_32)
.L_32:
        /*00b0*/ 	.word	0x00000008
.L_33:


//--------------------- .nv.callgraph             --------------------------
	.section	.nv.callgraph,"",@"SHT_CUDA_CALLGRAPH"
	.align	4
	.sectionentsize	8
	.align		4
        /*0000*/ 	.word	0x00000000
	.align		4
        /*0004*/ 	.word	0xffffffff
	.align		4
        /*0008*/ 	.word	0x00000000
	.align		4
        /*000c*/ 	.word	0xfffffffe
	.align		4
        /*0010*/ 	.word	0x00000000
	.align		4
        /*0014*/ 	.word	0xfffffffd
	.align		4
        /*0018*/ 	.word	0x00000000
	.align		4
        /*001c*/ 	.word	0xfffffffc


//--------------------- .nv.constant4             --------------------------
	.section	.nv.constant4,"a",@progbits
	.align	8
	.align		8
.nv.constant4:
        /*0000*/ 	.dword	_$_str
	.align		8
        /*0008*/ 	.dword	_$_str_$_2


//--------------------- .text.triton_poi_fused__native_batch_norm_legit_no_training_leaky_relu_0 --------------------------
	.section	.text.triton_poi_fused__native_batch_norm_legit_no_training_leaky_relu_0,"ax",@progbits
	.align	128
        .global         triton_poi_fused__native_batch_norm_legit_no_training_leaky_relu_0
        .type           triton_poi_fused__native_batch_norm_legit_no_training_leaky_relu_0,@function
        .size           triton_poi_fused__native_batch_norm_legit_no_training_leaky_relu_0,(.L_x_1 - triton_poi_fused__native_batch_norm_legit_no_training_leaky_relu_0)
        .other          triton_poi_fused__native_batch_norm_legit_no_training_leaky_relu_0,@"STO_CUDA_ENTRY STV_DEFAULT"
triton_poi_fused__native_batch_norm_legit_no_training_leaky_relu_0:
.text.triton_poi_fused__native_batch_norm_legit_no_training_leaky_relu_0:
[----:B------:R-:W0:Y:S01]  /*0000*/  LDC R1, c[0x0][0x28] ;  /* 0x00000a00ff017b82 */ /* 0x000e220000000800 */
[----:B------:R-:W1:Y:S07]  /*0010*/  S2R R0, SR_TID.X ;  /* 0x0000000000007919 */ /* 0x000e6e0000002100 */
[----:B------:R-:W2:Y:S01]  /*0020*/  LDC.64 R6, c[0x0][0x228] ;  /* 0x00008a00ff067b82 */ /* 0x000ea20000000a00 */
[----:B------:R-:W-:Y:S01]  /*0030*/  HFMA2.MMA R12, -RZ, RZ, 0, 0 ;  /* 0x00000000ff0c7435 */ /* 0x000fe200000001ff */
[----:B------:R-:W-:Y:S01]  /*0040*/  MOV R14, RZ ;  /* 0x000000ff000e7202 */ /* 0x000fe20000000f00 */
[----:B------:R-:W3:Y:S01]  /*0050*/  S2R R13, SR_CTAID.X ;  /* 0x00000000000d7919 */ /* 0x000ee20000002500 */
[----:B------:R-:W-:-:S04]  /*0060*/  ULDC.64 UR4, c[0x0][0x208] ;  /* 0x0000820000047ab9 */ /* 0x000fc80000000a00 */
[----:B------:R-:W4:Y:S08]  /*0070*/  LDC.64 R4, c[0x0][0x220] ;  /* 0x00008800ff047b82 */ /* 0x000f300000000a00 */
[----:B------:R-:W5:Y:S08]  /*0080*/  LDC.64 R8, c[0x0][0x230] ;  /* 0x00008c00ff087b82 */ /* 0x000f700000000a00 */
[----:B------:R-:W4:Y:S01]  /*0090*/  LDC.64 R10, c[0x0][0x238] ;  /* 0x00008e00ff0a7b82 */ /* 0x000f220000000a00 */
[----:B-1----:R-:W-:-:S02]  /*00a0*/  SHF.L.U32 R0, R0, 0x1, RZ ;  /* 0x0000000100007819 */ /* 0x002fc400000006ff */
[----:B---3--:R-:W-:Y:S02]  /*00b0*/  SHF.R.S32.HI R2, RZ, 0x19, R13 ;  /* 0x00000019ff027819 */ /* 0x008fe4000001140d */
[----:B------:R-:W-:Y:S02]  /*00c0*/  LOP3.LUT R0, R0, 0x3e, RZ, 0xc0, !PT ;  /* 0x0000003e00007812 */ /* 0x000fe400078ec0ff */
[----:B------:R-:W-:Y:S02]  /*00d0*/  SGXT R2, R2, 0x1 ;  /* 0x000000010202781a */ /* 0x000fe40000000200 */
[----:B------:R-:W-:-:S04]  /*00e0*/  LEA R13, R13, R0, 0x6 ;  /* 0x000000000d0d7211 */ /* 0x000fc800078e30ff */
[----:B------:R-:W-:Y:S02]  /*00f0*/  LEA.HI R2, R2, R13, RZ, 0x2 ;  /* 0x0000000d02027211 */ /* 0x000fe400078f10ff */
[----:B------:R-:W-:Y:S02]  /*0100*/  ISETP.GE.AND P0, PT, R13, 0x40, PT ;  /* 0x000000400d00780c */ /* 0x000fe40003f06270 */
[----:B------:R-:W-:-:S04]  /*0110*/  SHF.R.S32.HI R2, RZ, 0x2, R2 ;  /* 0x00000002ff027819 */ /* 0x000fc80000011402 */
[----:B------:R-:W-:-:S04]  /*0120*/  LEA.HI R0, R2, R2, RZ, 0x2 ;  /* 0x0000000202007211 */ /* 0x000fc800078f10ff */
[----:B------:R-:W-:-:S04]  /*0130*/  LOP3.LUT R3, R0, 0xfffffffc, RZ, 0xc0, !PT ;  /* 0xfffffffc00037812 */ /* 0x000fc800078ec0ff */
[----:B------:R-:W-:Y:S02]  /*0140*/  IADD3 R15, R2, -R3, RZ ;  /* 0x80000003020f7210 */ /* 0x000fe40007ffe0ff */
[----:B------:R-:W1:Y:S03]  /*0150*/  LDC.64 R2, c[0x0][0x218] ;  /* 0x00008600ff027b82 */ /* 0x000e660000000a00 */
[----:B--2---:R-:W-:-:S05]  /*0160*/  IMAD.WIDE R6, R15, 0x4, R6 ;  /* 0x000000040f067825 */ /* 0x004fca00078e0206 */
[----:B------:R-:W2:Y:S04]  /*0170*/  @!P0 LDG.E.EL R12, desc[UR4][R6.64] ;  /* 0x00000004060c8981 */ /* 0x000ea8000c2e1900 */
[----:B------:R5:W3:Y:S01]  /*0180*/  @!P0 LDG.E.EL R14, desc[UR4][R6.64] ;  /* 0x00000004060e8981 */ /* 0x000ae2000c2e1900 */
[----:B------:R-:W-:Y:S01]  /*0190*/  HFMA2.MMA R0, -RZ, RZ, 0, 0 ;  /* 0x00000000ff007435 */ /* 0x000fe200000001ff */
[----:B------:R-:W-:Y:S02]  /*01a0*/  CS2R R18, SRZ ;  /* 0x0000000000127805 */ /* 0x000fe4000001ff00 */
[----:B------:R-:W-:Y:S01]  /*01b0*/  CS2R R16, SRZ ;  /* 0x0000000000107805 */ /* 0x000fe2000001ff00 */
[----:B----4-:R-:W-:-:S05]  /*01c0*/  IMAD.WIDE R4, R15, 0x4, R4 ;  /* 0x000000040f047825 */ /* 0x010fca00078e0204 */
[----:B------:R-:W4:Y:S01]  /*01d0*/  @!P0 LDG.E.EL R19, desc[UR4][R4.64] ;  /* 0x0000000404138981 */ /* 0x000f22000c2e1900 */
[----:B-1----:R-:W-:-:S03]  /*01e0*/  IMAD.WIDE R2, R13, 0x4, R2 ;  /* 0x000000040d027825 */ /* 0x002fc600078e0202 */
[----:B------:R-:W4:Y:S01]  /*01f0*/  @!P0 LDG.E.EL R0, desc[UR4][R4.64] ;  /* 0x0000000404008981 */ /* 0x000f22000c2e1900 */
[----:B-----5:R-:W-:-:S03]  /*0200*/  IMAD.WIDE R6, R15, 0x4, R8 ;  /* 0x000000040f067825 */ /* 0x020fc600078e0208 */
[----:B------:R-:W4:Y:S01]  /*0210*/  @!P0 LDG.E.64 R16, desc[UR4][R2.64] ;  /* 0x0000000402108981 */ /* 0x000f22000c1e1b00 */
[----:B0-----:R-:W-:Y:S01]  /*0220*/  IMAD.WIDE R8, R15, 0x4, R10 ;  /* 0x000000040f087825 */ /* 0x001fe200078e020a */
[----:B------:R-:W-:Y:S02]  /*0230*/  CS2R R10, SRZ ;  /* 0x00000000000a7805 */ /* 0x000fe4000001ff00 */
[----:B------:R-:W-:Y:S02]  /*0240*/  MOV R15, RZ ;  /* 0x000000ff000f7202 */ /* 0x000fe40000000f00 */
[----:B------:R-:W5:Y:S04]  /*0250*/  @!P0 LDG.E.EL R18, desc[UR4][R8.64] ;  /* 0x0000000408128981 */ /* 0x000f68000c2e1900 */
[----:B------:R-:W4:Y:S04]  /*0260*/  @!P0 LDG.E.EL R10, desc[UR4][R6.64] ;  /* 0x00000004060a8981 */ /* 0x000f28000c2e1900 */
[----:B------:R0:W5:Y:S04]  /*0270*/  @!P0 LDG.E.EL R11, desc[UR4][R6.64] ;  /* 0x00000004060b8981 */ /* 0x000168000c2e1900 */
[----:B------:R-:W5:Y:S01]  /*0280*/  @!P0 LDG.E.EL R15, desc[UR4][R8.64] ;  /* 0x00000004080f8981 */ /* 0x000f62000c2e1900 */
[----:B0-----:R-:W-:Y:S01]  /*0290*/  HFMA2.MMA R7, -RZ, RZ, 1.625, 0 ;  /* 0x3e800000ff077435 */ /* 0x001fe200000001ff */
[----:B--2---:R-:W-:Y:S01]  /*02a0*/  FADD R12, R12, 9.9999997473787516356e-06 ;  /* 0x3727c5ac0c0c7421 */ /* 0x004fe20000000000 */
[----:B---3--:R-:W-:-:S03]  /*02b0*/  FADD R14, R14, 9.9999997473787516356e-06 ;  /* 0x3727c5ac0e0e7421 */ /* 0x008fc60000000000 */
[----:B------:R-:W0:Y:S08]  /*02c0*/  MUFU.SQRT R2, R12 ;  /* 0x0000000c00027308 */ /* 0x000e300000002000 */
[----:B------:R-:W1:Y:S01]  /*02d0*/  MUFU.SQRT R4, R14 ;  /* 0x0000000e00047308 */ /* 0x000e620000002000 */
[C---:B0-----:R-:W-:Y:S02]  /*02e0*/  FSETP.GT.AND P1, PT, R2.reuse, 8.50705917302346158658e+37, PT ;  /* 0x7e8000000200780b */ /* 0x041fe40003f24000 */
[----:B------:R-:W-:-:S02]  /*02f0*/  FSETP.GEU.AND P3, PT, R2, 1.175494350822287508e-38, PT ;  /* 0x008000000200780b */ /* 0x000fc40003f6e000 */
[C---:B-1----:R-:W-:Y:S02]  /*0300*/  FSETP.GT.AND P2, PT, R4.reuse, 8.50705917302346158658e+37, PT ;  /* 0x7e8000000400780b */ /* 0x042fe40003f44000 */
[----:B------:R-:W-:-:S07]  /*0310*/  FSETP.GEU.AND P4, PT, R4, 1.175494350822287508e-38, PT ;  /* 0x008000000400780b */ /* 0x000fce0003f8e000 */
[----:B------:R-:W-:-:S04]  /*0320*/  @P1 FMUL R2, R2, 0.25 ;  /* 0x3e80000002021820 */ /* 0x000fc80000400000 */
[----:B------:R-:W-:Y:S01]  /*0330*/  @!P3 FMUL R2, R2, 16777216 ;  /* 0x4b8000000202b820 */ /* 0x000fe20000400000 */
[----:B------:R-:W-:-:S04]  /*0340*/  @P2 FMUL R4, R4, 0.25 ;  /* 0x3e80000004042820 */ /* 0x000fc80000400000 */
[----:B------:R-:W-:Y:S01]  /*0350*/  @!P4 FMUL R4, R4, 16777216 ;  /* 0x4b8000000404c820 */ /* 0x000fe20000400000 */
[----:B------:R-:W0:Y:S01]  /*0360*/  MUFU.RCP R2, R2 ;  /* 0x0000000200027308 */ /* 0x000e220000001000 */
[----:B------:R-:W-:-:S07]  /*0370*/  FSEL R3, R7, 1, P1 ;  /* 0x3f80000007037808 */ /* 0x000fce0000800000 */
[----:B------:R-:W1:Y:S01]  /*0380*/  MUFU.RCP R4, R4 ;  /* 0x0000000400047308 */ /* 0x000e620000001000 */
[----:B------:R-:W-:Y:S01]  /*0390*/  FSEL R7, R7, 1, P2 ;  /* 0x3f80000007077808 */ /* 0x000fe20001000000 */
[----:B------:R-:W-:-:S04]  /*03a0*/  @!P3 FMUL R3, R3, 16777216 ;  /* 0x4b8000000303b820 */ /* 0x000fc80000400000 */
[----:B------:R-:W-:Y:S01]  /*03b0*/  @!P4 FMUL R7, R7, 16777216 ;  /* 0x4b8000000707c820 */ /* 0x000fe20000400000 */
[----:B----4-:R-:W-:Y:S01]  /*03c0*/  FADD R16, -R19, R16 ;  /* 0x0000001013107221 */ /* 0x010fe20000000100 */
[----:B------:R-:W-:Y:S01]  /*03d0*/  FADD R0, -R0, R17 ;  /* 0x0000001100007221 */ /* 0x000fe20000000100 */
[----:B0-----:R-:W-:Y:S02]  /*03e0*/  FMUL R5, R2, R3 ;  /* 0x0000000302057220 */ /* 0x001fe40000400000 */
[----:B------:R-:W0:Y:S01]  /*03f0*/  LDC.64 R2, c[0x0][0x210] ;  /* 0x00008400ff027b82 */ /* 0x000e220000000a00 */
[----:B-1----:R-:W-:Y:S01]  /*0400*/  FMUL R7, R4, R7 ;  /* 0x0000000704077220 */ /* 0x002fe20000400000 */
[----:B------:R-:W-:-:S03]  /*0410*/  FMUL R16, R16, R5 ;  /* 0x0000000510107220 */ /* 0x000fc60000400000 */
[----:B------:R-:W-:Y:S01]  /*0420*/  FMUL R7, R0, R7 ;  /* 0x0000000700077220 */ /* 0x000fe20000400000 */
[----:B-----5:R-:W-:-:S03]  /*0430*/  FFMA R10, R16, R10, R15 ;  /* 0x0000000a100a7223 */ /* 0x020fc6000000000f */
[----:B------:R-:W-:Y:S02]  /*0440*/  FFMA R11, R7, R11, R18 ;  /* 0x0000000b070b7223 */ /* 0x000fe40000000012 */
[----:B------:R-:W-:-:S03]  /*0450*/  FSETP.GT.AND P1, PT, R10, RZ, PT ;  /* 0x000000ff0a00720b */ /* 0x000fc60003f24000 */
[----:B------:R-:W-:Y:S01]  /*0460*/  FSETP.GT.AND P2, PT, R11, RZ, PT ;  /* 0x000000ff0b00720b */ /* 0x000fe20003f44000 */
[----:B0-----:R-:W-:-:S09]  /*0470*/  IMAD.WIDE R2, R13, 0x4, R2 ;  /* 0x000000040d027825 */ /* 0x001fd200078e0202 */
[----:B------:R-:W-:-:S03]  /*0480*/  @!P1 FMUL R10, R10, 0.20000000298023223877 ;  /* 0x3e4ccccd0a0a9820 */ /* 0x000fc60000400000 */
[----:B------:R-:W-:Y:S01]  /*0490*/  @!P2 FMUL R11, R11, 0.20000000298023223877 ;  /* 0x3e4ccccd0b0ba820 */ /* 0x000fe20000400000 */
[----:B------:R-:W-:Y:S06]  /*04a0*/  @P0 EXIT ;  /* 0x000000000000094d */ /* 0x000fec0003800000 */
[----:B------:R-:W-:Y:S01]  /*04b0*/  STG.E.64 desc[UR4][R2.64], R10 ;  /* 0x0000000a02007986 */ /* 0x000fe2000c101b04 */
[----:B------:R-:W-:Y:S05]  /*04c0*/  EXIT ;  /* 0x000000000000794d */ /* 0x000fea0003800000 */
.L_x_0:
[----:B------:R-:W-:-:S00]  /*04d0*/  BRA `(.L_x_0) ;  /* 0xfffffffc00fc7947 */ /* 0x000fc0000383ffff */
[----:B------:R-:W-:-:S00]  /*04e0*/  NOP ;  /* 0x0000000000007918 */ /* 0x000fc00000000000 */
        /* <DEDUP_REMOVED lines=9> */
.L_x_1:


//--------------------- .nv.global.init           --------------------------
	.section	.nv.global.init,"aw",@progbits
.nv.global.init:
	.type		_$_str,@object
	.size		_$_str,(_$_str_$_2 - _$_str)
_$_str:
        /*0000*/ 	.byte	0x5f, 0x5f, 0x43, 0x55, 0x44, 0x41, 0x5f, 0x46, 0x54, 0x5a, 0x00
	.type		_$_str_$_2,@object
	.size		_$_str_$_2,(.L_1 - _$_str_$_2)
_$_str_$_2:
        /*000b*/ 	.byte	0x5f, 0x5f, 0x43, 0x55, 0x44, 0x41, 0x5f, 0x50, 0x52, 0x45, 0x43, 0x5f, 0x53, 0x51, 0x52, 0x54
        /*001b*/ 	.byte	0x00
.L_1:


//--------------------- .nv.constant0.triton_poi_fused__native_batch_norm_legit_no_training_leaky_relu_0 --------------------------
	.section	.nv.constant0.triton_poi_fused__native_batch_norm_legit_no_training_leaky_relu_0,"a",@progbits
	.sectionflags	@""
	.align	4
.nv.constant0.triton_poi_fused__native_batch_norm_legit_no_training_leaky_relu_0:
	.zero		580
